//
// Generated by NVIDIA NVVM Compiler
//
// Compiler Build ID: CL-36424714
// Cuda compilation tools, release 13.0, V13.0.88
// Based on NVVM 20.0.0
//

.version 9.0
.target sm_100
.address_size 64

	// .globl	_Z6conv1DPfS_S_i
.extern .shared .align 16 .b8 s_input[];

.visible .entry _Z6conv1DPfS_S_i(
	.param .u64 .ptr .align 1 _Z6conv1DPfS_S_i_param_0,
	.param .u64 .ptr .align 1 _Z6conv1DPfS_S_i_param_1,
	.param .u64 .ptr .align 1 _Z6conv1DPfS_S_i_param_2,
	.param .u32 _Z6conv1DPfS_S_i_param_3
)
{
	.reg .pred 	%p<15>;
	.reg .b32 	%r<10>;
	.reg .b32 	%f<31>;
	.reg .b64 	%rd<19>;

	ld.param.u64 	%rd4, [_Z6conv1DPfS_S_i_param_0];
	ld.param.u64 	%rd3, [_Z6conv1DPfS_S_i_param_1];
	ld.param.u64 	%rd5, [_Z6conv1DPfS_S_i_param_2];
	ld.param.u32 	%r5, [_Z6conv1DPfS_S_i_param_3];
	cvta.to.global.u64 	%rd1, %rd5;
	cvta.to.global.u64 	%rd2, %rd4;
	mov.u32 	%r6, %ctaid.x;
	mov.u32 	%r7, %ntid.x;
	mov.u32 	%r8, %tid.x;
	mad.lo.s32 	%r1, %r6, %r7, %r8;
	setp.ge.s32 	%p1, %r1, %r5;
	@%p1 bra 	$L__BB0_12;
	add.s32 	%r2, %r1, -2;
	setp.lt.s32 	%p2, %r1, 2;
	setp.ge.s32 	%p3, %r2, %r5;
	mov.f32 	%f26, 0f00000000;
	or.pred  	%p4, %p2, %p3;
	@%p4 bra 	$L__BB0_3;
	mul.wide.u32 	%rd6, %r2, 4;
	add.s64 	%rd7, %rd2, %rd6;
	ld.global.f32 	%f26, [%rd7];
$L__BB0_3:
	ld.global.f32 	%f17, [%rd1];
	fma.rn.f32 	%f3, %f26, %f17, 0f00000000;
	setp.lt.s32 	%p5, %r1, 1;
	setp.gt.s32 	%p6, %r1, %r5;
	mov.f32 	%f27, 0f00000000;
	or.pred  	%p7, %p5, %p6;
	@%p7 bra 	$L__BB0_5;
	add.s32 	%r9, %r1, -1;
	mul.wide.u32 	%rd8, %r9, 4;
	add.s64 	%rd9, %rd2, %rd8;
	ld.global.f32 	%f27, [%rd9];
$L__BB0_5:
	ld.global.f32 	%f19, [%rd1+4];
	fma.rn.f32 	%f6, %f27, %f19, %f3;
	setp.lt.s32 	%p8, %r1, 0;
	mov.f32 	%f28, 0f00000000;
	@%p8 bra 	$L__BB0_7;
	mul.wide.u32 	%rd10, %r1, 4;
	add.s64 	%rd11, %rd2, %rd10;
	ld.global.f32 	%f28, [%rd11];
$L__BB0_7:
	ld.global.f32 	%f21, [%rd1+8];
	fma.rn.f32 	%f9, %f28, %f21, %f6;
	add.s32 	%r3, %r1, 1;
	setp.lt.s32 	%p9, %r1, -1;
	setp.ge.s32 	%p10, %r3, %r5;
	mov.f32 	%f29, 0f00000000;
	or.pred  	%p11, %p9, %p10;
	@%p11 bra 	$L__BB0_9;
	mul.wide.u32 	%rd12, %r3, 4;
	add.s64 	%rd13, %rd2, %rd12;
	ld.global.f32 	%f29, [%rd13];
$L__BB0_9:
	ld.global.f32 	%f23, [%rd1+12];
	fma.rn.f32 	%f12, %f29, %f23, %f9;
	add.s32 	%r4, %r1, 2;
	setp.lt.s32 	%p12, %r1, -2;
	setp.ge.s32 	%p13, %r4, %r5;
	mov.f32 	%f30, 0f00000000;
	or.pred  	%p14, %p12, %p13;
	@%p14 bra 	$L__BB0_11;
	mul.wide.u32 	%rd14, %r4, 4;
	add.s64 	%rd15, %rd2, %rd14;
	ld.global.f32 	%f30, [%rd15];
$L__BB0_11:
	ld.global.f32 	%f24, [%rd1+16];
	fma.rn.f32 	%f25, %f30, %f24, %f12;
	cvta.to.global.u64 	%rd16, %rd3;
	mul.wide.s32 	%rd17, %r1, 4;
	add.s64 	%rd18, %rd16, %rd17;
	st.global.f32 	[%rd18], %f25;
$L__BB0_12:
	ret;

}
	// .globl	_Z13conv1D_sharedPfS_S_i
.visible .entry _Z13conv1D_sharedPfS_S_i(
	.param .u64 .ptr .align 1 _Z13conv1D_sharedPfS_S_i_param_0,
	.param .u64 .ptr .align 1 _Z13conv1D_sharedPfS_S_i_param_1,
	.param .u64 .ptr .align 1 _Z13conv1D_sharedPfS_S_i_param_2,
	.param .u32 _Z13conv1D_sharedPfS_S_i_param_3
)
{
	.reg .pred 	%p<6>;
	.reg .b32 	%r<13>;
	.reg .b32 	%f<25>;
	.reg .b64 	%rd<15>;

	ld.param.u64 	%rd4, [_Z13conv1D_sharedPfS_S_i_param_0];
	ld.param.u64 	%rd2, [_Z13conv1D_sharedPfS_S_i_param_1];
	ld.param.u64 	%rd3, [_Z13conv1D_sharedPfS_S_i_param_2];
	ld.param.u32 	%r6, [_Z13conv1D_sharedPfS_S_i_param_3];
	cvta.to.global.u64 	%rd1, %rd4;
	mov.u32 	%r7, %ctaid.x;
	mov.u32 	%r1, %ntid.x;
	mov.u32 	%r2, %tid.x;
	mad.lo.s32 	%r3, %r7, %r1, %r2;
	setp.ge.s32 	%p1, %r3, %r6;
	shl.b32 	%r8, %r2, 2;
	mov.u32 	%r9, s_input;
	add.s32 	%r4, %r9, %r8;
	@%p1 bra 	$L__BB1_2;
	mul.wide.s32 	%rd5, %r3, 4;
	add.s64 	%rd6, %rd1, %rd5;
	ld.global.f32 	%f5, [%rd6];
	st.shared.f32 	[%r4+8], %f5;
$L__BB1_2:
	setp.gt.u32 	%p2, %r2, 1;
	@%p2 bra 	$L__BB1_8;
	setp.lt.s32 	%p3, %r3, 2;
	mov.f32 	%f23, 0f00000000;
	@%p3 bra 	$L__BB1_5;
	add.s32 	%r10, %r3, -2;
	mul.wide.u32 	%rd7, %r10, 4;
	add.s64 	%rd8, %rd1, %rd7;
	ld.global.f32 	%f23, [%rd8];
$L__BB1_5:
	st.shared.f32 	[%r4], %f23;
	add.s32 	%r5, %r3, %r1;
	setp.ge.u32 	%p4, %r5, %r6;
	mov.f32 	%f24, 0f00000000;
	@%p4 bra 	$L__BB1_7;
	mul.wide.u32 	%rd9, %r5, 4;
	add.s64 	%rd10, %rd1, %rd9;
	ld.global.f32 	%f24, [%rd10];
$L__BB1_7:
	shl.b32 	%r11, %r1, 2;
	add.s32 	%r12, %r4, %r11;
	st.shared.f32 	[%r12+8], %f24;
$L__BB1_8:
	setp.ge.s32 	%p5, %r3, %r6;
	bar.sync 	0;
	@%p5 bra 	$L__BB1_10;
	cvta.to.global.u64 	%rd11, %rd3;
	ld.global.f32 	%f8, [%rd11];
	ld.shared.f32 	%f9, [%r4];
	fma.rn.f32 	%f10, %f8, %f9, 0f00000000;
	ld.global.f32 	%f11, [%rd11+4];
	ld.shared.f32 	%f12, [%r4+4];
	fma.rn.f32 	%f13, %f11, %f12, %f10;
	ld.global.f32 	%f14, [%rd11+8];
	ld.shared.f32 	%f15, [%r4+8];
	fma.rn.f32 	%f16, %f14, %f15, %f13;
	ld.global.f32 	%f17, [%rd11+12];
	ld.shared.f32 	%f18, [%r4+12];
	fma.rn.f32 	%f19, %f17, %f18, %f16;
	ld.global.f32 	%f20, [%rd11+16];
	ld.shared.f32 	%f21, [%r4+16];
	fma.rn.f32 	%f22, %f20, %f21, %f19;
	cvta.to.global.u64 	%rd12, %rd2;
	mul.wide.s32 	%rd13, %r3, 4;
	add.s64 	%rd14, %rd12, %rd13;
	st.global.f32 	[%rd14], %f22;
$L__BB1_10:
	ret;

}


// ===== COMPILED SASS (sm_100) =====

	.target	sm_100

	.elftype	@"ET_EXEC"


//--------------------- .note.nv.tkinfo           --------------------------
	.section	.note.nv.tkinfo,"",@"SHT_NOTE"
	.sectionflags	@"SHF_NOTE_NV_TKINFO"
	.tkinfo
        /*0018*/ 	.word	0x00000002
        /*0030*/ 	.string	""
        /*0030*/ 	.string	"ptxas"
        /*0030*/ 	.string	"Cuda compilation tools, release 13.0, V13.0.88"
        /*0030*/ 	.string	"Build cuda_13.0.r13.0/compiler.36424714_0"
        /*0030*/ 	.string	"-arch sm_100 -m 64 "



//--------------------- .note.nv.cuinfo           --------------------------
	.section	.note.nv.cuinfo,"",@"SHT_NOTE"
	.sectionflags	@"SHF_NOTE_NV_CUINFO"
        /*0018*/ 	.short	0x0002
        /*001a*/ 	.short	0x0064
        /*001c*/ 	.short	0x0082
	.zero		2


//--------------------- .nv.info                  --------------------------
	.section	.nv.info,"",@"SHT_CUDA_INFO"
	.align	4


	//----- nvinfo : EIATTR_REGCOUNT
	.align		4
        /*0000*/ 	.byte	0x04, 0x2f
        /*0002*/ 	.short	(.L_1 - .L_0)
	.align		4
.L_0:
        /*0004*/ 	.word	index@(_Z6conv1DPfS_S_i)
        /*0008*/ 	.word	0x00000018


	//----- nvinfo : EIATTR_FRAME_SIZE
	.align		4
.L_1:
        /*000c*/ 	.byte	0x04, 0x11
        /*000e*/ 	.short	(.L_3 - .L_2)
	.align		4
.L_2:
        /*0010*/ 	.word	index@(_Z6conv1DPfS_S_i)
        /*0014*/ 	.word	0x00000000


	//----- nvinfo : EIATTR_REGCOUNT
	.align		4
.L_3:
        /*0018*/ 	.byte	0x04, 0x2f
        /*001a*/ 	.short	(.L_5 - .L_4)
	.align		4
.L_4:
        /*001c*/ 	.word	index@(_Z13conv1D_sharedPfS_S_i)
        /*0020*/ 	.word	0x00000014


	//----- nvinfo : EIATTR_FRAME_SIZE
	.align		4
.L_5:
        /*0024*/ 	.byte	0x04, 0x11
        /*0026*/ 	.short	(.L_7 - .L_6)
	.align		4
.L_6:
        /*0028*/ 	.word	index@(_Z13conv1D_sharedPfS_S_i)
        /*002c*/ 	.word	0x00000000


	//----- nvinfo : EIATTR_MIN_STACK_SIZE
	.align		4
.L_7:
        /*0030*/ 	.byte	0x04, 0x12
        /*0032*/ 	.short	(.L_9 - .L_8)
	.align		4
.L_8:
        /*0034*/ 	.word	index@(_Z13conv1D_sharedPfS_S_i)
        /*0038*/ 	.word	0x00000000


	//----- nvinfo : EIATTR_MIN_STACK_SIZE
	.align		4
.L_9:
        /*003c*/ 	.byte	0x04, 0x12
        /*003e*/ 	.short	(.L_11 - .L_10)
	.align		4
.L_10:
        /*0040*/ 	.word	index@(_Z6conv1DPfS_S_i)
        /*0044*/ 	.word	0x00000000
.L_11:


//--------------------- .nv.compat                --------------------------
	.section	.nv.compat,"",@"SHT_CUDA_COMPAT_INFO"
	.align	4
        /*0000*/ 	.byte	0x02, 0x09, 0x00, 0x00, 0x02, 0x02, 0x01, 0x00, 0x02, 0x05, 0x05, 0x00, 0x03, 0x07, 0x01, 0x01
        /*0010*/ 	.byte	0x02, 0x03, 0x00, 0x00, 0x02, 0x06, 0x01, 0x00, 0x04, 0x0b, 0x08, 0x00, 0x09, 0x00, 0x00, 0x00
        /*0020*/ 	.byte	0x00, 0x00, 0x00, 0x00


//--------------------- .nv.info._Z13conv1D_sharedPfS_S_i --------------------------
	.section	.nv.info._Z13conv1D_sharedPfS_S_i,"",@"SHT_CUDA_INFO"
	.sectionflags	@""
	.align	4


	//----- nvinfo : EIATTR_CUDA_API_VERSION
	.align		4
        /*0000*/ 	.byte	0x04, 0x37
        /*0002*/ 	.short	(.L_13 - .L_12)
.L_12:
        /*0004*/ 	.word	0x00000082


	//----- nvinfo : EIATTR_KPARAM_INFO
	.align		4
.L_13:
        /*0008*/ 	.byte	0x04, 0x17
        /*000a*/ 	.short	(.L_15 - .L_14)
.L_14:
        /*000c*/ 	.word	0x00000000
        /*0010*/ 	.short	0x0003
        /*0012*/ 	.short	0x0018
        /*0014*/ 	.byte	0x00, 0xf0, 0x11, 0x00


	//----- nvinfo : EIATTR_KPARAM_INFO
	.align		4
.L_15:
        /*0018*/ 	.byte	0x04, 0x17
        /*001a*/ 	.short	(.L_17 - .L_16)
.L_16:
        /*001c*/ 	.word	0x00000000
        /*0020*/ 	.short	0x0002
        /*0022*/ 	.short	0x0010
        /*0024*/ 	.byte	0x00, 0xf5, 0x21, 0x00


	//----- nvinfo : EIATTR_KPARAM_INFO
	.align		4
.L_17:
        /*0028*/ 	.byte	0x04, 0x17
        /*002a*/ 	.short	(.L_19 - .L_18)
.L_18:
        /*002c*/ 	.word	0x00000000
        /*0030*/ 	.short	0x0001
        /*0032*/ 	.short	0x0008
        /*0034*/ 	.byte	0x00, 0xf5, 0x21, 0x00


	//----- nvinfo : EIATTR_KPARAM_INFO
	.align		4
.L_19:
        /*0038*/ 	.byte	0x04, 0x17
        /*003a*/ 	.short	(.L_21 - .L_20)
.L_20:
        /*003c*/ 	.word	0x00000000
        /*0040*/ 	.short	0x0000
        /*0042*/ 	.short	0x0000
        /*0044*/ 	.byte	0x00, 0xf5, 0x21, 0x00


	//----- nvinfo : EIATTR_SPARSE_MMA_MASK
	.align		4
.L_21:
        /*0048*/ 	.byte	0x03, 0x50
        /*004a*/ 	.short	0x0000


	//----- nvinfo : EIATTR_MAXREG_COUNT
	.align		4
        /*004c*/ 	.byte	0x03, 0x1b
        /*004e*/ 	.short	0x00ff


	//----- nvinfo : EIATTR_NUM_BARRIERS
	.align		4
        /*0050*/ 	.byte	0x02, 0x4c
        /*0052*/ 	.byte	0x01
	.zero		1


	//----- nvinfo : EIATTR_MERCURY_ISA_VERSION
	.align		4
        /*0054*/ 	.byte	0x03, 0x5f
        /*0056*/ 	.short	0x0101


	//----- nvinfo : EIATTR_VRC_CTA_INIT_COUNT
	.align		4
        /*0058*/ 	.byte	0x02, 0x4a
	.zero		1
	.zero		1


	//----- nvinfo : EIATTR_EXIT_INSTR_OFFSETS
	.align		4
        /*005c*/ 	.byte	0x04, 0x1c
        /*005e*/ 	.short	(.L_23 - .L_22)


	//   ....[0]....
.L_22:
        /*0060*/ 	.word	0x00000240


	//   ....[1]....
        /*0064*/ 	.word	0x00000380


	//----- nvinfo : EIATTR_CRS_STACK_SIZE
	.align		4
.L_23:
        /*0068*/ 	.byte	0x04, 0x1e
        /*006a*/ 	.short	(.L_25 - .L_24)
.L_24:
        /*006c*/ 	.word	0x00000000


	//----- nvinfo : EIATTR_CBANK_PARAM_SIZE
	.align		4
.L_25:
        /*0070*/ 	.byte	0x03, 0x19
        /*0072*/ 	.short	0x001c


	//----- nvinfo : EIATTR_PARAM_CBANK
	.align		4
        /*0074*/ 	.byte	0x04, 0x0a
        /*0076*/ 	.short	(.L_27 - .L_26)
	.align		4
.L_26:
        /*0078*/ 	.word	index@(.nv.constant0._Z13conv1D_sharedPfS_S_i)
        /*007c*/ 	.short	0x0380
        /*007e*/ 	.short	0x001c


	//----- nvinfo : EIATTR_SW_WAR
	.align		4
.L_27:
        /*0080*/ 	.byte	0x04, 0x36
        /*0082*/ 	.short	(.L_29 - .L_28)
.L_28:
        /*0084*/ 	.word	0x00000008
.L_29:


//--------------------- .nv.info._Z6conv1DPfS_S_i --------------------------
	.section	.nv.info._Z6conv1DPfS_S_i,"",@"SHT_CUDA_INFO"
	.sectionflags	@""
	.align	4


	//----- nvinfo : EIATTR_CUDA_API_VERSION
	.align		4
        /*0000*/ 	.byte	0x04, 0x37
        /*0002*/ 	.short	(.L_31 - .L_30)
.L_30:
        /*0004*/ 	.word	0x00000082


	//----- nvinfo : EIATTR_KPARAM_INFO
	.align		4
.L_31:
        /*0008*/ 	.byte	0x04, 0x17
        /*000a*/ 	.short	(.L_33 - .L_32)
.L_32:
        /*000c*/ 	.word	0x00000000
        /*0010*/ 	.short	0x0003
        /*0012*/ 	.short	0x0018
        /*0014*/ 	.byte	0x00, 0xf0, 0x11, 0x00


	//----- nvinfo : EIATTR_KPARAM_INFO
	.align		4
.L_33:
        /*0018*/ 	.byte	0x04, 0x17
        /*001a*/ 	.short	(.L_35 - .L_34)
.L_34:
        /*001c*/ 	.word	0x00000000
        /*0020*/ 	.short	0x0002
        /*0022*/ 	.short	0x0010
        /*0024*/ 	.byte	0x00, 0xf5, 0x21, 0x00


	//----- nvinfo : EIATTR_KPARAM_INFO
	.align		4
.L_35:
        /*0028*/ 	.byte	0x04, 0x17
        /*002a*/ 	.short	(.L_37 - .L_36)
.L_36:
        /*002c*/ 	.word	0x00000000
        /*0030*/ 	.short	0x0001
        /*0032*/ 	.short	0x0008
        /*0034*/ 	.byte	0x00, 0xf5, 0x21, 0x00


	//----- nvinfo : EIATTR_KPARAM_INFO
	.align		4
.L_37:
        /*0038*/ 	.byte	0x04, 0x17
        /*003a*/ 	.short	(.L_39 - .L_38)
.L_38:
        /*003c*/ 	.word	0x00000000
        /*0040*/ 	.short	0x0000
        /*0042*/ 	.short	0x0000
        /*0044*/ 	.byte	0x00, 0xf5, 0x21, 0x00


	//----- nvinfo : EIATTR_SPARSE_MMA_MASK
	.align		4
.L_39:
        /*0048*/ 	.byte	0x03, 0x50
        /*004a*/ 	.short	0x0000


	//----- nvinfo : EIATTR_MAXREG_COUNT
	.align		4
        /*004c*/ 	.byte	0x03, 0x1b
        /*004e*/ 	.short	0x00ff


	//----- nvinfo : EIATTR_MERCURY_ISA_VERSION
	.align		4
        /*0050*/ 	.byte	0x03, 0x5f
        /*0052*/ 	.short	0x0101


	//----- nvinfo : EIATTR_VRC_CTA_INIT_COUNT
	.align		4
        /*0054*/ 	.byte	0x02, 0x4a
	.zero		1
	.zero		1


	//----- nvinfo : EIATTR_EXIT_INSTR_OFFSETS
	.align		4
        /*0058*/ 	.byte	0x04, 0x1c
        /*005a*/ 	.short	(.L_41 - .L_40)


	//   ....[0]....
.L_40:
        /*005c*/ 	.word	0x00000070


	//   ....[1]....
        /*0060*/ 	.word	0x00000370


	//----- nvinfo : EIATTR_CBANK_PARAM_SIZE
	.align		4
.L_41:
        /*0064*/ 	.byte	0x03, 0x19
        /*0066*/ 	.short	0x001c


	//----- nvinfo : EIATTR_PARAM_CBANK
	.align		4
        /*0068*/ 	.byte	0x04, 0x0a
        /*006a*/ 	.short	(.L_43 - .L_42)
	.align		4
.L_42:
        /*006c*/ 	.word	index@(.nv.constant0._Z6conv1DPfS_S_i)
        /*0070*/ 	.short	0x0380
        /*0072*/ 	.short	0x001c


	//----- nvinfo : EIATTR_SW_WAR
	.align		4
.L_43:
        /*0074*/ 	.byte	0x04, 0x36
        /*0076*/ 	.short	(.L_45 - .L_44)
.L_44:
        /*0078*/ 	.word	0x00000008
.L_45:


//--------------------- .nv.callgraph             --------------------------
	.section	.nv.callgraph,"",@"SHT_CUDA_CALLGRAPH"
	.align	4
	.sectionentsize	8
	.align		4
        /*0000*/ 	.word	0x00000000
	.align		4
        /*0004*/ 	.word	0xffffffff
	.align		4
        /*0008*/ 	.word	0x00000000
	.align		4
        /*000c*/ 	.word	0xfffffffe
	.align		4
        /*0010*/ 	.word	0x00000000
	.align		4
        /*0014*/ 	.word	0xfffffffd
	.align		4
        /*0018*/ 	.word	0x00000000
	.align		4
        /*001c*/ 	.word	0xfffffffc


//--------------------- .text._Z13conv1D_sharedPfS_S_i --------------------------
	.section	.text._Z13conv1D_sharedPfS_S_i,"ax",@progbits
	.align	128
        .global         _Z13conv1D_sharedPfS_S_i
        .type           _Z13conv1D_sharedPfS_S_i,@function
        .size           _Z13conv1D_sharedPfS_S_i,(.L_x_4 - _Z13conv1D_sharedPfS_S_i)
        .other          _Z13conv1D_sharedPfS_S_i,@"STO_CUDA_ENTRY STV_DEFAULT"
_Z13conv1D_sharedPfS_S_i:
.text._Z13conv1D_sharedPfS_S_i:
[----:B------:R-:W-:Y:S01]  /*0000*/  LDC R1, c[0x0][0x37c] ;  /* 0x0000df00ff017b82 */ /* 0x000fe20000000800 */
[----:B------:R-:W0:Y:S07]  /*0010*/  S2R R3, SR_TID.X ;  /* 0x0000000000037919 */ /* 0x000e2e0000002100 */
[----:B------:R-:W0:Y:S01]  /*0020*/  S2UR UR4, SR_CTAID.X ;  /* 0x00000000000479c3 */ /* 0x000e220000002500 */
[----:B------:R-:W1:Y:S01]  /*0030*/  LDCU UR8, c[0x0][0x398] ;  /* 0x00007300ff0877ac */ /* 0x000e620008000800 */
[----:B------:R-:W2:Y:S06]  /*0040*/  LDCU.64 UR6, c[0x0][0x358] ;  /* 0x00006b00ff0677ac */ /* 0x000eac0008000a00 */
[----:B------:R-:W0:Y:S02]  /*0050*/  LDC R10, c[0x0][0x360] ;  /* 0x0000d800ff0a7b82 */ /* 0x000e240000000800 */
[----:B0-----:R-:W-:-:S05]  /*0060*/  IMAD R2, R10, UR4, R3 ;  /* 0x000000040a027c24 */ /* 0x001fca000f8e0203 */
[----:B-1----:R-:W-:-:S13]  /*0070*/  ISETP.GE.AND P0, PT, R2, UR8, PT ;  /* 0x0000000802007c0c */ /* 0x002fda000bf06270 */
[----:B------:R-:W0:Y:S02]  /*0080*/  @!P0 LDC.64 R4, c[0x0][0x380] ;  /* 0x0000e000ff048b82 */ /* 0x000e240000000a00 */
[----:B0-----:R-:W-:-:S06]  /*0090*/  @!P0 IMAD.WIDE R4, R2, 0x4, R4 ;  /* 0x0000000402048825 */ /* 0x001fcc00078e0204 */
[----:B--2---:R-:W2:Y:S01]  /*00a0*/  @!P0 LDG.E R4, desc[UR6][R4.64] ;  /* 0x0000000604048981 */ /* 0x004ea2000c1e1900 */
[----:B------:R-:W0:Y:S01]  /*00b0*/  S2UR UR5, SR_CgaCtaId ;  /* 0x00000000000579c3 */ /* 0x000e220000008800 */
[----:B------:R-:W-:Y:S01]  /*00c0*/  UMOV UR4, 0x400 ;  /* 0x0000040000047882 */ /* 0x000fe20000000000 */
[----:B------:R-:W-:Y:S01]  /*00d0*/  ISETP.GT.U32.AND P1, PT, R3, 0x1, PT ;  /* 0x000000010300780c */ /* 0x000fe20003f24070 */
[----:B------:R-:W-:Y:S01]  /*00e0*/  BSSY.RECONVERGENT B0, `(.L_x_0) ;  /* 0x0000014000007945 */ /* 0x000fe20003800200 */
[----:B0-----:R-:W-:-:S06]  /*00f0*/  ULEA UR4, UR5, UR4, 0x18 ;  /* 0x0000000405047291 */ /* 0x001fcc000f8ec0ff */
[----:B------:R-:W-:-:S05]  /*0100*/  LEA R3, R3, UR4, 0x2 ;  /* 0x0000000403037c11 */ /* 0x000fca000f8e10ff */
[----:B--2---:R0:W-:Y:S01]  /*0110*/  @!P0 STS [R3+0x8], R4 ;  /* 0x0000080403008388 */ /* 0x0041e20000000800 */
[----:B------:R-:W-:Y:S05]  /*0120*/  @P1 BRA `(.L_x_1) ;  /* 0x00000000003c1947 */ /* 0x000fea0003800000 */
[C---:B------:R-:W-:Y:S01]  /*0130*/  IADD3 R11, PT, PT, R2.reuse, R10, RZ ;  /* 0x0000000a020b7210 */ /* 0x040fe20007ffe0ff */
[----:B------:R-:W-:Y:S01]  /*0140*/  HFMA2 R0, -RZ, RZ, 0, 0 ;  /* 0x00000000ff007431 */ /* 0x000fe200000001ff */
[----:B------:R-:W-:Y:S02]  /*0150*/  ISETP.GE.AND P1, PT, R2, 0x2, PT ;  /* 0x000000020200780c */ /* 0x000fe40003f26270 */
[----:B------:R-:W-:Y:S02]  /*0160*/  ISETP.GE.U32.AND P2, PT, R11, UR8, PT ;  /* 0x000000080b007c0c */ /* 0x000fe4000bf46070 */
[----:B------:R-:W-:-:S09]  /*0170*/  MOV R8, RZ ;  /* 0x000000ff00087202 */ /* 0x000fd20000000f00 */
[----:B0-----:R-:W0:Y:S01]  /*0180*/  @P1 LDC.64 R4, c[0x0][0x380] ;  /* 0x0000e000ff041b82 */ /* 0x001e220000000a00 */
[----:B------:R-:W-:-:S07]  /*0190*/  @P1 IADD3 R9, PT, PT, R2, -0x2, RZ ;  /* 0xfffffffe02091810 */ /* 0x000fce0007ffe0ff */
[----:B------:R-:W1:Y:S01]  /*01a0*/  @!P2 LDC.64 R6, c[0x0][0x380] ;  /* 0x0000e000ff06ab82 */ /* 0x000e620000000a00 */
[----:B0-----:R-:W-:-:S05]  /*01b0*/  @P1 IMAD.WIDE.U32 R4, R9, 0x4, R4 ;  /* 0x0000000409041825 */ /* 0x001fca00078e0004 */
[----:B------:R-:W2:Y:S01]  /*01c0*/  @P1 LDG.E R0, desc[UR6][R4.64] ;  /* 0x0000000604001981 */ /* 0x000ea2000c1e1900 */
[----:B-1----:R-:W-:-:S05]  /*01d0*/  @!P2 IMAD.WIDE.U32 R6, R11, 0x4, R6 ;  /* 0x000000040b06a825 */ /* 0x002fca00078e0006 */
[----:B------:R-:W3:Y:S01]  /*01e0*/  @!P2 LDG.E R8, desc[UR6][R6.64] ;  /* 0x000000060608a981 */ /* 0x000ee2000c1e1900 */
[----:B------:R-:W-:-:S03]  /*01f0*/  LEA R9, R10, R3, 0x2 ;  /* 0x000000030a097211 */ /* 0x000fc600078e10ff */
[----:B--2---:R1:W-:Y:S04]  /*0200*/  STS [R3], R0 ;  /* 0x0000000003007388 */ /* 0x0043e80000000800 */
[----:B---3--:R1:W-:Y:S02]  /*0210*/  STS [R9+0x8], R8 ;  /* 0x0000080809007388 */ /* 0x0083e40000000800 */
.L_x_1:
[----:B------:R-:W-:Y:S05]  /*0220*/  BSYNC.RECONVERGENT B0 ;  /* 0x0000000000007941 */ /* 0x000fea0003800200 */
.L_x_0:
[----:B------:R-:W-:Y:S06]  /*0230*/  BAR.SYNC.DEFER_BLOCKING 0x0 ;  /* 0x0000000000007b1d */ /* 0x000fec0000010000 */
[----:B------:R-:W-:Y:S05]  /*0240*/  @P0 EXIT ;  /* 0x000000000000094d */ /* 0x000fea0003800000 */
[----:B------:R-:W2:Y:S01]  /*0250*/  LDC.64 R6, c[0x0][0x390] ;  /* 0x0000e400ff067b82 */ /* 0x000ea20000000a00 */
[----:B-1----:R-:W1:Y:S04]  /*0260*/  LDS R9, [R3] ;  /* 0x0000000003097984 */ /* 0x002e680000000800 */
[----:B------:R-:W3:Y:S03]  /*0270*/  LDS R8, [R3+0x4] ;  /* 0x0000040003087984 */ /* 0x000ee60000000800 */
[----:B0-----:R-:W0:Y:S01]  /*0280*/  LDC.64 R4, c[0x0][0x388] ;  /* 0x0000e200ff047b82 */ /* 0x001e220000000a00 */
[----:B------:R-:W4:Y:S04]  /*0290*/  LDS R10, [R3+0x8] ;  /* 0x00000800030a7984 */ /* 0x000f280000000800 */
[----:B------:R-:W5:Y:S04]  /*02a0*/  LDS R12, [R3+0xc] ;  /* 0x00000c00030c7984 */ /* 0x000f680000000800 */
[----:B------:R-:W5:Y:S04]  /*02b0*/  LDS R14, [R3+0x10] ;  /* 0x00001000030e7984 */ /* 0x000f680000000800 */
[----:B--2---:R-:W1:Y:S04]  /*02c0*/  LDG.E R0, desc[UR6][R6.64] ;  /* 0x0000000606007981 */ /* 0x004e68000c1e1900 */
[----:B------:R-:W3:Y:S04]  /*02d0*/  LDG.E R11, desc[UR6][R6.64+0x4] ;  /* 0x00000406060b7981 */ /* 0x000ee8000c1e1900 */
[----:B------:R-:W4:Y:S04]  /*02e0*/  LDG.E R13, desc[UR6][R6.64+0x8] ;  /* 0x00000806060d7981 */ /* 0x000f28000c1e1900 */
[----:B------:R-:W5:Y:S04]  /*02f0*/  LDG.E R15, desc[UR6][R6.64+0xc] ;  /* 0x00000c06060f7981 */ /* 0x000f68000c1e1900 */
[----:B------:R-:W2:Y:S01]  /*0300*/  LDG.E R17, desc[UR6][R6.64+0x10] ;  /* 0x0000100606117981 */ /* 0x000ea2000c1e1900 */
[----:B0-----:R-:W-:-:S04]  /*0310*/  IMAD.WIDE R4, R2, 0x4, R4 ;  /* 0x0000000402047825 */ /* 0x001fc800078e0204 */
[----:B-1----:R-:W-:-:S04]  /*0320*/  FFMA R0, R0, R9, RZ ;  /* 0x0000000900007223 */ /* 0x002fc800000000ff */
[----:B---3--:R-:W-:-:S04]  /*0330*/  FFMA R0, R11, R8, R0 ;  /* 0x000000080b007223 */ /* 0x008fc80000000000 */
[----:B----4-:R-:W-:-:S04]  /*0340*/  FFMA R0, R13, R10, R0 ;  /* 0x0000000a0d007223 */ /* 0x010fc80000000000 */
[----:B-----5:R-:W-:-:S04]  /*0350*/  FFMA R0, R15, R12, R0 ;  /* 0x0000000c0f007223 */ /* 0x020fc80000000000 */
[----:B--2---:R-:W-:-:S05]  /*0360*/  FFMA R17, R17, R14, R0 ;  /* 0x0000000e11117223 */ /* 0x004fca0000000000 */
[----:B------:R-:W-:Y:S01]  /*0370*/  STG.E desc[UR6][R4.64], R17 ;  /* 0x0000001104007986 */ /* 0x000fe2000c101906 */
[----:B------:R-:W-:Y:S05]  /*0380*/  EXIT ;  /* 0x000000000000794d */ /* 0x000fea0003800000 */
.L_x_2:
[----:B------:R-:W-:-:S00]  /*0390*/  BRA `(.L_x_2) ;  /* 0xfffffffc00fc7947 */ /* 0x000fc0000383ffff */
[----:B------:R-:W-:-:S00]  /*03a0*/  NOP ;  /* 0x0000000000007918 */ /* 0x000fc00000000000 */
        /* <DEDUP_REMOVED lines=13> */
.L_x_4:


//--------------------- .text._Z6conv1DPfS_S_i    --------------------------
	.section	.text._Z6conv1DPfS_S_i,"ax",@progbits
	.align	128
        .global         _Z6conv1DPfS_S_i
        .type           _Z6conv1DPfS_S_i,@function
        .size           _Z6conv1DPfS_S_i,(.L_x_5 - _Z6conv1DPfS_S_i)
        .other          _Z6conv1DPfS_S_i,@"STO_CUDA_ENTRY STV_DEFAULT"
_Z6conv1DPfS_S_i:
.text._Z6conv1DPfS_S_i:
[----:B------:R-:W-:Y:S01]  /*0000*/  LDC R1, c[0x0][0x37c] ;  /* 0x0000df00ff017b82 */ /* 0x000fe20000000800 */
[----:B------:R-:W0:Y:S07]  /*0010*/  S2R R3, SR_TID.X ;  /* 0x0000000000037919 */ /* 0x000e2e0000002100 */
[----:B------:R-:W0:Y:S01]  /*0020*/  S2UR UR4, SR_CTAID.X ;  /* 0x00000000000479c3 */ /* 0x000e220000002500 */
[----:B------:R-:W1:Y:S07]  /*0030*/  LDCU UR6, c[0x0][0x398] ;  /* 0x00007300ff0677ac */ /* 0x000e6e0008000800 */
[----:B------:R-:W0:Y:S02]  /*0040*/  LDC R6, c[0x0][0x360] ;  /* 0x0000d800ff067b82 */ /* 0x000e240000000800 */
[----:B0-----:R-:W-:-:S05]  /*0050*/  IMAD R6, R6, UR4, R3 ;  /* 0x0000000406067c24 */ /* 0x001fca000f8e0203 */
[----:B-1----:R-:W-:-:S13]  /*0060*/  ISETP.GE.AND P0, PT, R6, UR6, PT ;  /* 0x0000000606007c0c */ /* 0x002fda000bf06270 */
[----:B------:R-:W-:Y:S05]  /*0070*/  @P0 EXIT ;  /* 0x000000000000094d */ /* 0x000fea0003800000 */
[C---:B------:R-:W-:Y:S01]  /*0080*/  IADD3 R13, PT, PT, R6.reuse, -0x2, RZ ;  /* 0xfffffffe060d7810 */ /* 0x040fe20007ffe0ff */
[C---:B------:R-:W-:Y:S01]  /*0090*/  VIADD R7, R6.reuse, 0x2 ;  /* 0x0000000206077836 */ /* 0x040fe20000000000 */
[C---:B------:R-:W-:Y:S01]  /*00a0*/  ISETP.GT.AND P1, PT, R6.reuse, UR6, PT ;  /* 0x0000000606007c0c */ /* 0x040fe2000bf24270 */
[----:B------:R-:W0:Y:S01]  /*00b0*/  LDC.64 R2, c[0x0][0x390] ;  /* 0x0000e400ff027b82 */ /* 0x000e220000000a00 */
[----:B------:R-:W-:Y:S01]  /*00c0*/  ISETP.GE.AND P0, PT, R13, UR6, PT ;  /* 0x000000060d007c0c */ /* 0x000fe2000bf06270 */
[----:B------:R-:W0:Y:S01]  /*00d0*/  LDCU.64 UR4, c[0x0][0x358] ;  /* 0x00006b00ff0477ac */ /* 0x000e220008000a00 */
[C---:B------:R-:W-:Y:S02]  /*00e0*/  IADD3 R21, PT, PT, R6.reuse, 0x1, RZ ;  /* 0x0000000106157810 */ /* 0x040fe40007ffe0ff */
[C---:B------:R-:W-:Y:S02]  /*00f0*/  ISETP.LT.OR P0, PT, R6.reuse, 0x2, P0 ;  /* 0x000000020600780c */ /* 0x040fe40000701670 */
[----:B------:R-:W-:-:S02]  /*0100*/  ISETP.LT.OR P1, PT, R6, 0x1, P1 ;  /* 0x000000010600780c */ /* 0x000fc40000f21670 */
[----:B------:R-:W-:Y:S02]  /*0110*/  ISETP.GE.AND P2, PT, R21, UR6, PT ;  /* 0x0000000615007c0c */ /* 0x000fe4000bf46270 */
[C---:B------:R-:W-:Y:S02]  /*0120*/  ISETP.GE.AND P4, PT, R6.reuse, RZ, PT ;  /* 0x000000ff0600720c */ /* 0x040fe40003f86270 */
[----:B------:R-:W-:Y:S02]  /*0130*/  ISETP.LT.OR P2, PT, R6, -0x1, P2 ;  /* 0xffffffff0600780c */ /* 0x000fe40001741670 */
[----:B------:R-:W-:-:S03]  /*0140*/  ISETP.GE.AND P3, PT, R7, UR6, PT ;  /* 0x0000000607007c0c */ /* 0x000fc6000bf66270 */
[----:B------:R-:W1:Y:S01]  /*0150*/  @!P0 LDC.64 R14, c[0x0][0x380] ;  /* 0x0000e000ff0e8b82 */ /* 0x000e620000000a00 */
[C---:B------:R-:W-:Y:S02]  /*0160*/  ISETP.LT.OR P3, PT, R6.reuse, -0x2, P3 ;  /* 0xfffffffe0600780c */ /* 0x040fe40001f61670 */
[----:B------:R-:W-:Y:S01]  /*0170*/  @!P1 IADD3 R19, PT, PT, R6, -0x1, RZ ;  /* 0xffffffff06139810 */ /* 0x000fe20007ffe0ff */
[----:B------:R-:W-:Y:S01]  /*0180*/  IMAD.MOV.U32 R18, RZ, RZ, RZ ;  /* 0x000000ffff127224 */ /* 0x000fe200078e00ff */
[----:B0-----:R-:W2:Y:S03]  /*0190*/  LDG.E R0, desc[UR4][R2.64] ;  /* 0x0000000402007981 */ /* 0x001ea6000c1e1900 */
[----:B------:R-:W0:Y:S08]  /*01a0*/  @!P1 LDC.64 R16, c[0x0][0x380] ;  /* 0x0000e000ff109b82 */ /* 0x000e300000000a00 */
[----:B------:R-:W3:Y:S08]  /*01b0*/  @P4 LDC.64 R8, c[0x0][0x380] ;  /* 0x0000e000ff084b82 */ /* 0x000ef00000000a00 */
[----:B------:R-:W4:Y:S01]  /*01c0*/  @!P2 LDC.64 R10, c[0x0][0x380] ;  /* 0x0000e000ff0aab82 */ /* 0x000f220000000a00 */
[----:B-1----:R-:W-:Y:S01]  /*01d0*/  @!P0 IMAD.WIDE.U32 R14, R13, 0x4, R14 ;  /* 0x000000040d0e8825 */ /* 0x002fe200078e000e */
[----:B------:R-:W-:-:S06]  /*01e0*/  CS2R R12, SRZ ;  /* 0x00000000000c7805 */ /* 0x000fcc000001ff00 */
[----:B------:R-:W1:Y:S01]  /*01f0*/  @!P3 LDC.64 R4, c[0x0][0x380] ;  /* 0x0000e000ff04bb82 */ /* 0x000e620000000a00 */
[----:B0-----:R-:W-:Y:S01]  /*0200*/  @!P1 IMAD.WIDE.U32 R16, R19, 0x4, R16 ;  /* 0x0000000413109825 */ /* 0x001fe200078e0010 */
[----:B------:R-:W2:Y:S03]  /*0210*/  @!P0 LDG.E R13, desc[UR4][R14.64] ;  /* 0x000000040e0d8981 */ /* 0x000ea6000c1e1900 */
[----:B------:R-:W-:Y:S01]  /*0220*/  HFMA2 R20, -RZ, RZ, 0, 0 ;  /* 0x00000000ff147431 */ /* 0x000fe200000001ff */
[----:B------:R0:W5:Y:S01]  /*0230*/  @!P1 LDG.E R12, desc[UR4][R16.64] ;  /* 0x00000004100c9981 */ /* 0x000162000c1e1900 */
[----:B---3--:R-:W-:-:S03]  /*0240*/  @P4 IMAD.WIDE.U32 R8, R6, 0x4, R8 ;  /* 0x0000000406084825 */ /* 0x008fc600078e0008 */
[----:B------:R-:W5:Y:S04]  /*0250*/  LDG.E R19, desc[UR4][R2.64+0x4] ;  /* 0x0000040402137981 */ /* 0x000f68000c1e1900 */
[----:B------:R-:W3:Y:S01]  /*0260*/  @P4 LDG.E R18, desc[UR4][R8.64] ;  /* 0x0000000408124981 */ /* 0x000ee2000c1e1900 */
[----:B----4-:R-:W-:-:S03]  /*0270*/  @!P2 IMAD.WIDE.U32 R10, R21, 0x4, R10 ;  /* 0x00000004150aa825 */ /* 0x010fc600078e000a */
[----:B------:R-:W3:Y:S01]  /*0280*/  LDG.E R21, desc[UR4][R2.64+0x8] ;  /* 0x0000080402157981 */ /* 0x000ee2000c1e1900 */
[----:B0-----:R-:W-:-:S03]  /*0290*/  IMAD.MOV.U32 R16, RZ, RZ, RZ ;  /* 0x000000ffff107224 */ /* 0x001fc600078e00ff */
[----:B------:R-:W4:Y:S01]  /*02a0*/  @!P2 LDG.E R20, desc[UR4][R10.64] ;  /* 0x000000040a14a981 */ /* 0x000f22000c1e1900 */
[----:B-1----:R-:W-:-:S03]  /*02b0*/  @!P3 IMAD.WIDE.U32 R14, R7, 0x4, R4 ;  /* 0x00000004070eb825 */ /* 0x002fc600078e0004 */
[----:B------:R-:W4:Y:S01]  /*02c0*/  LDG.E R7, desc[UR4][R2.64+0xc] ;  /* 0x00000c0402077981 */ /* 0x000f22000c1e1900 */
[----:B------:R-:W0:Y:S03]  /*02d0*/  LDC.64 R4, c[0x0][0x388] ;  /* 0x0000e200ff047b82 */ /* 0x000e260000000a00 */
[----:B------:R-:W4:Y:S04]  /*02e0*/  LDG.E R17, desc[UR4][R2.64+0x10] ;  /* 0x0000100402117981 */ /* 0x000f28000c1e1900 */
[----:B------:R-:W4:Y:S01]  /*02f0*/  @!P3 LDG.E R16, desc[UR4][R14.64] ;  /* 0x000000040e10b981 */ /* 0x000f22000c1e1900 */
[----:B0-----:R-:W-:-:S04]  /*0300*/  IMAD.WIDE R4, R6, 0x4, R4 ;  /* 0x0000000406047825 */ /* 0x001fc800078e0204 */
[----:B--2---:R-:W-:-:S04]  /*0310*/  FFMA R0, R0, R13, RZ ;  /* 0x0000000d00007223 */ /* 0x004fc800000000ff */
[----:B-----5:R-:W-:-:S04]  /*0320*/  FFMA R0, R19, R12, R0 ;  /* 0x0000000c13007223 */ /* 0x020fc80000000000 */
[----:B---3--:R-:W-:-:S04]  /*0330*/  FFMA R0, R21, R18, R0 ;  /* 0x0000001215007223 */ /* 0x008fc80000000000 */
[----:B----4-:R-:W-:-:S04]  /*0340*/  FFMA R0, R7, R20, R0 ;  /* 0x0000001407007223 */ /* 0x010fc80000000000 */
[----:B------:R-:W-:-:S05]  /*0350*/  FFMA R17, R17, R16, R0 ;  /* 0x0000001011117223 */ /* 0x000fca0000000000 */
[----:B------:R-:W-:Y:S01]  /*0360*/  STG.E desc[UR4][R4.64], R17 ;  /* 0x0000001104007986 */ /* 0x000fe2000c101904 */
[----:B------:R-:W-:Y:S05]  /*0370*/  EXIT ;  /* 0x000000000000794d */ /* 0x000fea0003800000 */
.L_x_3:
        /* <DEDUP_REMOVED lines=16> */
.L_x_5:


//--------------------- .nv.shared._Z13conv1D_sharedPfS_S_i --------------------------
	.section	.nv.shared._Z13conv1D_sharedPfS_S_i,"aw",@nobits
	.sectionflags	@""
	.align	16
	.zero		1024


//--------------------- .nv.shared.reserved.0     --------------------------
	.section	.nv.shared.reserved.0,"aw",@nobits
	.weak		__nv_reservedSMEM_offset_0_alias
	.size		__nv_reservedSMEM_offset_0_alias, 0, 64
	.other		__nv_reservedSMEM_offset_0_alias,@"STO_CUDA_RESERVED_SHARED STV_DEFAULT"
__nv_reservedSMEM_offset_0_alias:
	.zero		0
	.zero		64


//--------------------- .nv.shared._Z6conv1DPfS_S_i --------------------------
	.section	.nv.shared._Z6conv1DPfS_S_i,"aw",@nobits
	.sectionflags	@""
	.align	16
	.zero		1024


//--------------------- .nv.constant0._Z13conv1D_sharedPfS_S_i --------------------------
	.section	.nv.constant0._Z13conv1D_sharedPfS_S_i,"a",@progbits
	.sectionflags	@""
	.align	4
.nv.constant0._Z13conv1D_sharedPfS_S_i:
	.zero		924


//--------------------- .nv.constant0._Z6conv1DPfS_S_i --------------------------
	.section	.nv.constant0._Z6conv1DPfS_S_i,"a",@progbits
	.sectionflags	@""
	.align	4
.nv.constant0._Z6conv1DPfS_S_i:
	.zero		924


//--------------------- SYMBOLS --------------------------

	.type		.nv.reservedSmem.offset0,@object
	.size		.nv.reservedSmem.offset0,0x4
	.type		.nv.reservedSmem.cap,@object
	.size		.nv.reservedSmem.cap,0x4
